	.headerflags	@"EF_CUDA_TEXMODE_UNIFIED EF_CUDA_64BIT_ADDRESS EF_CUDA_ACCELERATORS EF_CUDA_SM90 EF_CUDA_VIRTUAL_SM(EF_CUDA_SM90)"
	.elftype	@"ET_EXEC"


//--------------------- .nv.info                  --------------------------
	.section	.nv.info,"",@"SHT_CUDA_INFO"
	.align	4


	//----- nvinfo : EIATTR_REGCOUNT
	.align		4
        /*0000*/ 	.byte	0x04, 0x2f
        /*0002*/ 	.short	(.L_1 - .L_0)
	.align		4
.L_0:
        /*0004*/ 	.word	index@(triton_poi_fused_max_pool2d_with_indices_12)
        /*0008*/ 	.word	0x00000030


	//----- nvinfo : EIATTR_MIN_STACK_SIZE
	.align		4
.L_1:
        /*000c*/ 	.byte	0x04, 0x12
        /*000e*/ 	.short	(.L_3 - .L_2)
	.align		4
.L_2:
        /*0010*/ 	.word	index@(triton_poi_fused_max_pool2d_with_indices_12)
        /*0014*/ 	.word	0x00000000


	//----- nvinfo : EIATTR_FRAME_SIZE
	.align		4
.L_3:
        /*0018*/ 	.byte	0x04, 0x11
        /*001a*/ 	.short	(.L_5 - .L_4)
	.align		4
.L_4:
        /*001c*/ 	.word	index@(triton_poi_fused_max_pool2d_with_indices_12)
        /*0020*/ 	.word	0x00000000


	//----- nvinfo : EIATTR_MIN_STACK_SIZE
	.align		4
.L_5:
        /*0024*/ 	.byte	0x04, 0x12
        /*0026*/ 	.short	(.L_7 - .L_6)
	.align		4
.L_6:
        /*0028*/ 	.word	index@(triton_poi_fused_max_pool2d_with_indices_12)
        /*002c*/ 	.word	0x00000000
.L_7:


//--------------------- .nv.info.triton_poi_fused_max_pool2d_with_indices_12 --------------------------
	.section	.nv.info.triton_poi_fused_max_pool2d_with_indices_12,"",@"SHT_CUDA_INFO"
	.sectionflags	@""
	.align	4


	//----- nvinfo : EIATTR_CUDA_API_VERSION
	.align		4
        /*0000*/ 	.byte	0x04, 0x37
        /*0002*/ 	.short	(.L_9 - .L_8)
.L_8:
        /*0004*/ 	.word	0x0000007c


	//----- nvinfo : EIATTR_KPARAM_INFO
	.align		4
.L_9:
        /*0008*/ 	.byte	0x04, 0x17
        /*000a*/ 	.short	(.L_11 - .L_10)
.L_10:
        /*000c*/ 	.word	0x00000000
        /*0010*/ 	.short	0x0004
        /*0012*/ 	.short	0x001c
        /*0014*/ 	.byte	0x00, 0xf0, 0x11, 0x00


	//----- nvinfo : EIATTR_KPARAM_INFO
	.align		4
.L_11:
        /*0018*/ 	.byte	0x04, 0x17
        /*001a*/ 	.short	(.L_13 - .L_12)
.L_12:
        /*001c*/ 	.word	0x00000000
        /*0020*/ 	.short	0x0003
        /*0022*/ 	.short	0x0018
        /*0024*/ 	.byte	0x00, 0xf0, 0x11, 0x00


	//----- nvinfo : EIATTR_KPARAM_INFO
	.align		4
.L_13:
        /*0028*/ 	.byte	0x04, 0x17
        /*002a*/ 	.short	(.L_15 - .L_14)
.L_14:
        /*002c*/ 	.word	0x00000000
        /*0030*/ 	.short	0x0002
        /*0032*/ 	.short	0x0010
        /*0034*/ 	.byte	0x00, 0xf4, 0x21, 0x00


	//----- nvinfo : EIATTR_KPARAM_INFO
	.align		4
.L_15:
        /*0038*/ 	.byte	0x04, 0x17
        /*003a*/ 	.short	(.L_17 - .L_16)
.L_16:
        /*003c*/ 	.word	0x00000000
        /*0040*/ 	.short	0x0001
        /*0042*/ 	.short	0x0008
        /*0044*/ 	.byte	0x00, 0xf4, 0x21, 0x00


	//----- nvinfo : EIATTR_KPARAM_INFO
	.align		4
.L_17:
        /*0048*/ 	.byte	0x04, 0x17
        /*004a*/ 	.short	(.L_19 - .L_18)
.L_18:
        /*004c*/ 	.word	0x00000000
        /*0050*/ 	.short	0x0000
        /*0052*/ 	.short	0x0000
        /*0054*/ 	.byte	0x00, 0xf4, 0x21, 0x00


	//----- nvinfo : EIATTR_SPARSE_MMA_MASK
	.align		4
.L_19:
        /*0058*/ 	.byte	0x03, 0x50
        /*005a*/ 	.short	0x0000


	//----- nvinfo : EIATTR_MAXREG_COUNT
	.align		4
        /*005c*/ 	.byte	0x03, 0x1b
        /*005e*/ 	.short	0x00ff


	//----- nvinfo : EIATTR_EXIT_INSTR_OFFSETS
	.align		4
        /*0060*/ 	.byte	0x04, 0x1c
        /*0062*/ 	.short	(.L_21 - .L_20)


	//   ....[0]....
.L_20:
        /*0064*/ 	.word	0x00001970


	//   ....[1]....
        /*0068*/ 	.word	0x000019a0


	//----- nvinfo : EIATTR_REQNTID
	.align		4
.L_21:
        /*006c*/ 	.byte	0x04, 0x10
        /*006e*/ 	.short	(.L_23 - .L_22)
.L_22:
        /*0070*/ 	.word	0x00000080
        /*0074*/ 	.word	0x00000001
        /*0078*/ 	.word	0x00000001


	//----- nvinfo : EIATTR_CBANK_PARAM_SIZE
	.align		4
.L_23:
        /*007c*/ 	.byte	0x03, 0x19
        /*007e*/ 	.short	0x0020


	//----- nvinfo : EIATTR_PARAM_CBANK
	.align		4
        /*0080*/ 	.byte	0x04, 0x0a
        /*0082*/ 	.short	(.L_25 - .L_24)
	.align		4
.L_24:
        /*0084*/ 	.word	index@(.nv.constant0.triton_poi_fused_max_pool2d_with_indices_12)
        /*0088*/ 	.short	0x0210
        /*008a*/ 	.short	0x0020


	//----- nvinfo : EIATTR_SW_WAR
	.align		4
.L_25:
        /*008c*/ 	.byte	0x04, 0x36
        /*008e*/ 	.short	(.L_27 - .L_26)
.L_26:
        /*0090*/ 	.word	0x00000008
.L_27:


//--------------------- .nv.callgraph             --------------------------
	.section	.nv.callgraph,"",@"SHT_CUDA_CALLGRAPH"
	.align	4
	.sectionentsize	8
	.align		4
        /*0000*/ 	.word	0x00000000
	.align		4
        /*0004*/ 	.word	0xffffffff
	.align		4
        /*0008*/ 	.word	0x00000000
	.align		4
        /*000c*/ 	.word	0xfffffffe
	.align		4
        /*0010*/ 	.word	0x00000000
	.align		4
        /*0014*/ 	.word	0xfffffffd
	.align		4
        /*0018*/ 	.word	0x00000000
	.align		4
        /*001c*/ 	.word	0xfffffffc


//--------------------- .text.triton_poi_fused_max_pool2d_with_indices_12 --------------------------
	.section	.text.triton_poi_fused_max_pool2d_with_indices_12,"ax",@progbits
	.sectionflags	@"SHF_BARRIERS=1"
	.align	128
        .global         triton_poi_fused_max_pool2d_with_indices_12
        .type           triton_poi_fused_max_pool2d_with_indices_12,@function
        .size           triton_poi_fused_max_pool2d_with_indices_12,(.L_x_1 - triton_poi_fused_max_pool2d_with_indices_12)
        .other          triton_poi_fused_max_pool2d_with_indices_12,@"STO_CUDA_ENTRY STV_DEFAULT"
triton_poi_fused_max_pool2d_with_indices_12:
.text.triton_poi_fused_max_pool2d_with_indices_12:
[----:B------:R-:W0:Y:S01]  /*0000*/  LDC R1, c[0x0][0x28] ;  /* 0x00000a00ff017b82 */ /* 0x000e220000000800 */
[----:B------:R-:W1:Y:S07]  /*0010*/  S2R R7, SR_CTAID.X ;  /* 0x0000000000077919 */ /* 0x000e6e0000002500 */
[----:B------:R-:W2:Y:S01]  /*0020*/  LDC.64 R22, c[0x0][0x210] ;  /* 0x00008400ff167b82 */ /* 0x000ea20000000a00 */
[----:B------:R-:W-:Y:S01]  /*0030*/  IMAD.MOV.U32 R20, RZ, RZ, RZ ;  /* 0x000000ffff147224 */ /* 0x000fe200078e00ff */
[----:B------:R-:W-:Y:S01]  /*0040*/  ULDC.64 UR6, c[0x0][0x208] ;  /* 0x0000820000067ab9 */ /* 0x000fe20000000a00 */
[----:B------:R-:W3:Y:S01]  /*0050*/  S2R R12, SR_TID.X ;  /* 0x00000000000c7919 */ /* 0x000ee20000002100 */
[----:B------:R-:W4:Y:S01]  /*0060*/  S2R R13, SR_CTAID.Y ;  /* 0x00000000000d7919 */ /* 0x000f220000002600 */
[----:B-1----:R-:W-:Y:S01]  /*0070*/  IMAD.SHL.U32 R7, R7, 0x20, RZ ;  /* 0x0000002007077824 */ /* 0x002fe200078e00ff */
[----:B---3--:R-:W-:-:S04]  /*0080*/  SHF.R.U32.HI R44, RZ, 0x5, R12 ;  /* 0x00000005ff2c7819 */ /* 0x008fc8000001160c */
[----:B------:R-:W-:Y:S01]  /*0090*/  LOP3.LUT R0, R7, 0x1f, R12, 0xf8, !PT ;  /* 0x0000001f07007812 */ /* 0x000fe200078ef80c */
[----:B----4-:R-:W-:Y:S01]  /*00a0*/  IMAD.SHL.U32 R13, R13, 0x20, RZ ;  /* 0x000000200d0d7824 */ /* 0x010fe200078e00ff */
[----:B------:R-:W-:Y:S02]  /*00b0*/  SGXT.U32 R44, R44, 0x2 ;  /* 0x000000022c2c781a */ /* 0x000fe40000000000 */
[----:B------:R-:W-:Y:S02]  /*00c0*/  SHF.R.S32.HI R3, RZ, 0x1f, R0 ;  /* 0x0000001fff037819 */ /* 0x000fe40000011400 */
[----:B------:R-:W-:Y:S02]  /*00d0*/  ISETP.GE.AND P0, PT, R0, 0x400, PT ;  /* 0x000004000000780c */ /* 0x000fe40003f06270 */
[----:B------:R-:W-:Y:S02]  /*00e0*/  LEA.HI R3, R3, R0, RZ, 0x5 ;  /* 0x0000000003037211 */ /* 0x000fe400078f28ff */
[----:B------:R-:W-:-:S02]  /*00f0*/  LOP3.LUT R15, R13, R44, RZ, 0xfc, !PT ;  /* 0x0000002c0d0f7212 */ /* 0x000fc400078efcff */
[C---:B------:R-:W-:Y:S01]  /*0100*/  LOP3.LUT R5, R3.reuse, 0x7fffffe0, RZ, 0xc0, !PT ;  /* 0x7fffffe003057812 */ /* 0x040fe200078ec0ff */
[----:B------:R-:W-:Y:S01]  /*0110*/  IMAD.SHL.U32 R3, R3, 0x4, RZ ;  /* 0x0000000403037824 */ /* 0x000fe200078e00ff */
[----:B------:R-:W-:Y:S02]  /*0120*/  ISETP.LT.AND P1, PT, R15, 0x100, !P0 ;  /* 0x000001000f00780c */ /* 0x000fe40004721270 */
[----:B------:R-:W-:Y:S01]  /*0130*/  LOP3.LUT R19, R13, 0x4, R44, 0xfe, !PT ;  /* 0x000000040d137812 */ /* 0x000fe200078efe2c */
[----:B------:R-:W-:Y:S01]  /*0140*/  IMAD.IADD R5, R0, 0x1, -R5 ;  /* 0x0000000100057824 */ /* 0x000fe200078e0a05 */
[----:B------:R-:W-:Y:S02]  /*0150*/  LOP3.LUT R2, R3, 0xffffff80, RZ, 0xc0, !PT ;  /* 0xffffff8003027812 */ /* 0x000fe400078ec0ff */
[----:B------:R-:W-:-:S03]  /*0160*/  ISETP.LT.AND P2, PT, R19, 0x100, !P0 ;  /* 0x000001001300780c */ /* 0x000fc60004741270 */
[----:B------:R-:W-:Y:S01]  /*0170*/  IMAD R0, R5, 0x2, R2 ;  /* 0x0000000205007824 */ /* 0x000fe200078e0202 */
[----:B------:R-:W-:-:S03]  /*0180*/  CS2R R4, SRZ ;  /* 0x0000000000047805 */ /* 0x000fc6000001ff00 */
[----:B------:R-:W-:Y:S02]  /*0190*/  VIADD R31, R0, 0x1 ;  /* 0x00000001001f7836 */ /* 0x000fe40000000000 */
[C---:B------:R-:W-:Y:S02]  /*01a0*/  IMAD R3, R15.reuse, 0x1000, R0 ;  /* 0x000010000f037824 */ /* 0x040fe400078e0200 */
[----:B------:R-:W-:Y:S02]  /*01b0*/  IMAD R11, R15, 0x1000, R31 ;  /* 0x000010000f0b7824 */ /* 0x000fe400078e021f */
[----:B--2---:R-:W-:-:S04]  /*01c0*/  IMAD.WIDE R2, R3, 0x4, R22 ;  /* 0x0000000403027825 */ /* 0x004fc800078e0216 */
[----:B------:R-:W-:Y:S01]  /*01d0*/  IMAD.WIDE R10, R11, 0x4, R22 ;  /* 0x000000040b0a7825 */ /* 0x000fe200078e0216 */
[----:B------:R-:W-:Y:S01]  /*01e0*/  CS2R R34, SRZ ;  /* 0x0000000000227805 */ /* 0x000fe2000001ff00 */
[----:B------:R1:W2:Y:S02]  /*01f0*/  @P1 LDG.E.EL R5, desc[UR6][R2.64] ;  /* 0x0000000602051981 */ /* 0x0002a4000c2e1900 */
[C---:B------:R-:W-:Y:S02]  /*0200*/  IMAD R9, R19.reuse, 0x1000, R0 ;  /* 0x0000100013097824 */ /* 0x040fe400078e0200 */
[----:B------:R-:W-:Y:S01]  /*0210*/  IMAD R17, R19, 0x1000, R31 ;  /* 0x0000100013117824 */ /* 0x000fe200078e021f */
[----:B------:R-:W2:Y:S01]  /*0220*/  @P1 LDG.E.EL R20, desc[UR6][R10.64] ;  /* 0x000000060a141981 */ /* 0x000ea2000c2e1900 */
[----:B------:R-:W-:Y:S02]  /*0230*/  IMAD.MOV.U32 R18, RZ, RZ, RZ ;  /* 0x000000ffff127224 */ /* 0x000fe400078e00ff */
[----:B------:R-:W-:-:S04]  /*0240*/  IMAD.WIDE R8, R9, 0x4, R22 ;  /* 0x0000000409087825 */ /* 0x000fc800078e0216 */
[----:B------:R-:W-:Y:S01]  /*0250*/  IMAD.WIDE R16, R17, 0x4, R22 ;  /* 0x0000000411107825 */ /* 0x000fe200078e0216 */
[----:B------:R3:W4:Y:S03]  /*0260*/  @P2 LDG.E.EL R35, desc[UR6][R8.64] ;  /* 0x0000000608232981 */ /* 0x000726000c2e1900 */
[----:B------:R-:W-:Y:S01]  /*0270*/  VIADD R30, R0, 0x40 ;  /* 0x00000040001e7836 */ /* 0x000fe20000000000 */
[----:B------:R-:W4:Y:S03]  /*0280*/  @P2 LDG.E.EL R18, desc[UR6][R16.64] ;  /* 0x0000000610122981 */ /* 0x000f26000c2e1900 */
[--C-:B------:R-:W-:Y:S01]  /*0290*/  IMAD R21, R15, 0x1000, R30.reuse ;  /* 0x000010000f157824 */ /* 0x100fe200078e021e */
[----:B------:R-:W-:Y:S01]  /*02a0*/  CS2R R38, SRZ ;  /* 0x0000000000267805 */ /* 0x000fe2000001ff00 */
[----:B------:R-:W-:-:S02]  /*02b0*/  IMAD R25, R19, 0x1000, R30 ;  /* 0x0000100013197824 */ /* 0x000fc400078e021e */
[----:B-1----:R-:W-:Y:S01]  /*02c0*/  IMAD.WIDE R2, R21, 0x4, R22 ;  /* 0x0000000415027825 */ /* 0x002fe200078e0216 */
[----:B------:R-:W-:-:S03]  /*02d0*/  CS2R R36, SRZ ;  /* 0x0000000000247805 */ /* 0x000fc6000001ff00 */
[----:B------:R-:W-:Y:S01]  /*02e0*/  IMAD.WIDE R24, R25, 0x4, R22 ;  /* 0x0000000419187825 */ /* 0x000fe200078e0216 */
[----:B------:R1:W5:Y:S03]  /*02f0*/  @P1 LDG.E.EL R39, desc[UR6][R2.64] ;  /* 0x0000000602271981 */ /* 0x000366000c2e1900 */
[----:B------:R-:W-:Y:S01]  /*0300*/  VIADD R14, R0, 0x41 ;  /* 0x00000041000e7836 */ /* 0x000fe20000000000 */
[----:B------:R-:W5:Y:S03]  /*0310*/  @P2 LDG.E.EL R37, desc[UR6][R24.64] ;  /* 0x0000000618252981 */ /* 0x000f66000c2e1900 */
[--C-:B------:R-:W-:Y:S02]  /*0320*/  IMAD R15, R15, 0x1000, R14.reuse ;  /* 0x000010000f0f7824 */ /* 0x100fe400078e020e */
[----:B------:R-:W-:-:S02]  /*0330*/  IMAD R19, R19, 0x1000, R14 ;  /* 0x0000100013137824 */ /* 0x000fc400078e020e */
[--C-:B---3--:R-:W-:Y:S01]  /*0340*/  IMAD.WIDE R8, R15, 0x4, R22.reuse ;  /* 0x000000040f087825 */ /* 0x108fe200078e0216 */
[----:B------:R-:W-:Y:S02]  /*0350*/  CS2R R10, SRZ ;  /* 0x00000000000a7805 */ /* 0x000fe4000001ff00 */
[----:B------:R-:W-:Y:S01]  /*0360*/  LOP3.LUT R15, R13, 0x8, R44, 0xfe, !PT ;  /* 0x000000080d0f7812 */ /* 0x000fe200078efe2c */
[----:B-1----:R-:W-:Y:S01]  /*0370*/  IMAD.WIDE R2, R19, 0x4, R22 ;  /* 0x0000000413027825 */ /* 0x002fe200078e0216 */
[----:B------:R1:W3:Y:S02]  /*0380*/  @P1 LDG.E.EL R4, desc[UR6][R8.64] ;  /* 0x0000000608041981 */ /* 0x0002e4000c2e1900 */
[C---:B------:R-:W-:Y:S02]  /*0390*/  ISETP.LT.AND P1, PT, R15.reuse, 0x100, !P0 ;  /* 0x000001000f00780c */ /* 0x040fe40004721270 */
[----:B------:R1:W3:Y:S01]  /*03a0*/  @P2 LDG.E.EL R11, desc[UR6][R2.64] ;  /* 0x00000006020b2981 */ /* 0x0002e2000c2e1900 */
[----:B0-----:R-:W-:-:S02]  /*03b0*/  IMAD R17, R15, 0x1000, R0 ;  /* 0x000010000f117824 */ /* 0x001fc400078e0200 */
[----:B------:R-:W-:Y:S01]  /*03c0*/  IMAD R19, R15, 0x1000, R31 ;  /* 0x000010000f137824 */ /* 0x000fe200078e021f */
[----:B------:R-:W-:Y:S01]  /*03d0*/  CS2R R32, SRZ ;  /* 0x0000000000207805 */ /* 0x000fe2000001ff00 */
[----:B------:R-:W-:-:S04]  /*03e0*/  IMAD.WIDE R16, R17, 0x4, R22 ;  /* 0x0000000411107825 */ /* 0x000fc800078e0216 */
[----:B-1----:R-:W-:Y:S01]  /*03f0*/  IMAD.WIDE R8, R19, 0x4, R22 ;  /* 0x0000000413087825 */ /* 0x002fe200078e0216 */
[----:B------:R-:W-:Y:S01]  /*0400*/  LOP3.LUT R19, R13, 0xc, R44, 0xfe, !PT ;  /* 0x0000000c0d137812 */ /* 0x000fe200078efe2c */
[----:B------:R0:W3:Y:S03]  /*0410*/  @P1 LDG.E.EL R33, desc[UR6][R16.64] ;  /* 0x0000000610211981 */ /* 0x0000e6000c2e1900 */
[C---:B------:R-:W-:Y:S01]  /*0420*/  ISETP.LT.AND P2, PT, R19.reuse, 0x100, !P0 ;  /* 0x000001001300780c */ /* 0x040fe20004741270 */
[----:B------:R1:W3:Y:S01]  /*0430*/  @P1 LDG.E.EL R34, desc[UR6][R8.64] ;  /* 0x0000000608221981 */ /* 0x0002e2000c2e1900 */
[C---:B------:R-:W-:Y:S02]  /*0440*/  IMAD R27, R19.reuse, 0x1000, R0 ;  /* 0x00001000131b7824 */ /* 0x040fe400078e0200 */
[----:B------:R-:W-:Y:S02]  /*0450*/  IMAD R3, R19, 0x1000, R31 ;  /* 0x0000100013037824 */ /* 0x000fe400078e021f */
[----:B------:R-:W-:-:S02]  /*0460*/  IMAD.MOV.U32 R21, RZ, RZ, RZ ;  /* 0x000000ffff157224 */ /* 0x000fc400078e00ff */
[----:B------:R-:W-:-:S04]  /*0470*/  IMAD.WIDE R26, R27, 0x4, R22 ;  /* 0x000000041b1a7825 */ /* 0x000fc800078e0216 */
[----:B------:R-:W-:Y:S01]  /*0480*/  IMAD.WIDE R2, R3, 0x4, R22 ;  /* 0x0000000403027825 */ /* 0x000fe200078e0216 */
[----:B------:R-:W3:Y:S04]  /*0490*/  @P2 LDG.E.EL R21, desc[UR6][R26.64] ;  /* 0x000000061a152981 */ /* 0x000ee8000c2e1900 */
[----:B------:R0:W3:Y:S01]  /*04a0*/  @P2 LDG.E.EL R36, desc[UR6][R2.64] ;  /* 0x0000000602242981 */ /* 0x0000e2000c2e1900 */
[----:B------:R-:W-:-:S04]  /*04b0*/  IMAD R25, R15, 0x1000, R30 ;  /* 0x000010000f197824 */ /* 0x000fc800078e021e */
[----:B------:R-:W-:-:S05]  /*04c0*/  IMAD.WIDE R24, R25, 0x4, R22 ;  /* 0x0000000419187825 */ /* 0x000fca00078e0216 */
[----:B------:R1:W3:Y:S01]  /*04d0*/  @P1 LDG.E.EL R10, desc[UR6][R24.64] ;  /* 0x00000006180a1981 */ /* 0x0002e2000c2e1900 */
[----:B0-----:R-:W-:Y:S01]  /*04e0*/  IMAD R17, R19, 0x1000, R30 ;  /* 0x0000100013117824 */ /* 0x001fe200078e021e */
[----:B-1----:R-:W-:-:S03]  /*04f0*/  CS2R R8, SRZ ;  /* 0x0000000000087805 */ /* 0x002fc6000001ff00 */
[----:B------:R-:W-:-:S05]  /*0500*/  IMAD.WIDE R16, R17, 0x4, R22 ;  /* 0x0000000411107825 */ /* 0x000fca00078e0216 */
[----:B------:R0:W3:Y:S01]  /*0510*/  @P2 LDG.E.EL R8, desc[UR6][R16.64] ;  /* 0x0000000610082981 */ /* 0x0000e2000c2e1900 */
[----:B------:R-:W-:-:S04]  /*0520*/  IMAD R15, R15, 0x1000, R14 ;  /* 0x000010000f0f7824 */ /* 0x000fc800078e020e */
[----:B------:R-:W-:Y:S01]  /*0530*/  IMAD.WIDE R2, R15, 0x4, R22 ;  /* 0x000000040f027825 */ /* 0x000fe200078e0216 */
[----:B------:R-:W-:-:S03]  /*0540*/  LOP3.LUT R43, R13, 0x10, R44, 0xfe, !PT ;  /* 0x000000100d2b7812 */ /* 0x000fc600078efe2c */
[----:B------:R-:W-:Y:S01]  /*0550*/  IMAD R19, R19, 0x1000, R14 ;  /* 0x0000100013137824 */ /* 0x000fe200078e020e */
[----:B------:R1:W3:Y:S01]  /*0560*/  @P1 LDG.E.EL R9, desc[UR6][R2.64] ;  /* 0x0000000602091981 */ /* 0x0002e2000c2e1900 */
[----:B------:R-:W-:Y:S01]  /*0570*/  IMAD.MOV.U32 R15, RZ, RZ, RZ ;  /* 0x000000ffff0f7224 */ /* 0x000fe200078e00ff */
[----:B------:R-:W-:Y:S01]  /*0580*/  ISETP.LT.AND P1, PT, R43, 0x100, !P0 ;  /* 0x000001002b00780c */ /* 0x000fe20004721270 */
[----:B------:R-:W-:Y:S01]  /*0590*/  IMAD.WIDE R24, R19, 0x4, R22 ;  /* 0x0000000413187825 */ /* 0x000fe200078e0216 */
[----:B------:R-:W-:-:S03]  /*05a0*/  LOP3.LUT R41, R13, 0x14, R44, 0xfe, !PT ;  /* 0x000000140d297812 */ /* 0x000fc600078efe2c */
[C---:B------:R-:W-:Y:S01]  /*05b0*/  IMAD R27, R43.reuse, 0x1000, R0 ;  /* 0x000010002b1b7824 */ /* 0x040fe200078e0200 */
[----:B------:R1:W3:Y:S01]  /*05c0*/  @P2 LDG.E.EL R15, desc[UR6][R24.64] ;  /* 0x00000006180f2981 */ /* 0x0002e2000c2e1900 */
[----:B------:R-:W-:Y:S01]  /*05d0*/  IMAD R19, R43, 0x1000, R31 ;  /* 0x000010002b137824 */ /* 0x000fe200078e021f */
[----:B------:R-:W-:Y:S02]  /*05e0*/  ISETP.LT.AND P2, PT, R41, 0x100, !P0 ;  /* 0x000001002900780c */ /* 0x000fe40004741270 */
[----:B0-----:R-:W-:Y:S01]  /*05f0*/  CS2R R16, SRZ ;  /* 0x0000000000107805 */ /* 0x001fe2000001ff00 */
[----:B------:R-:W-:-:S04]  /*0600*/  IMAD.WIDE R26, R27, 0x4, R22 ;  /* 0x000000041b1a7825 */ /* 0x000fc800078e0216 */
[----:B-1----:R-:W-:Y:S01]  /*0610*/  IMAD.WIDE R2, R19, 0x4, R22 ;  /* 0x0000000413027825 */ /* 0x002fe200078e0216 */
[----:B------:R0:W3:Y:S03]  /*0620*/  @P1 LDG.E.EL R32, desc[UR6][R26.64] ;  /* 0x000000061a201981 */ /* 0x0000e6000c2e1900 */
[C---:B------:R-:W-:Y:S01]  /*0630*/  IMAD R29, R41.reuse, 0x1000, R0 ;  /* 0x00001000291d7824 */ /* 0x040fe200078e0200 */
[----:B------:R1:W3:Y:S01]  /*0640*/  @P1 LDG.E.EL R17, desc[UR6][R2.64] ;  /* 0x0000000602111981 */ /* 0x0002e2000c2e1900 */
[----:B------:R-:W-:Y:S02]  /*0650*/  IMAD R25, R41, 0x1000, R31 ;  /* 0x0000100029197824 */ /* 0x000fe400078e021f */
[----:B------:R-:W-:Y:S02]  /*0660*/  IMAD.MOV.U32 R19, RZ, RZ, RZ ;  /* 0x000000ffff137224 */ /* 0x000fe400078e00ff */
[----:B------:R-:W-:-:S04]  /*0670*/  IMAD.WIDE R28, R29, 0x4, R22 ;  /* 0x000000041d1c7825 */ /* 0x000fc800078e0216 */
[----:B------:R-:W-:Y:S01]  /*0680*/  IMAD.WIDE R24, R25, 0x4, R22 ;  /* 0x0000000419187825 */ /* 0x000fe200078e0216 */
[----:B------:R1:W3:Y:S04]  /*0690*/  @P2 LDG.E.EL R19, desc[UR6][R28.64] ;  /* 0x000000061c132981 */ /* 0x0002e8000c2e1900 */
[----:B------:R1:W3:Y:S01]  /*06a0*/  @P2 LDG.E.EL R38, desc[UR6][R24.64] ;  /* 0x0000000618262981 */ /* 0x0002e2000c2e1900 */
[----:B0-----:R-:W-:Y:S02]  /*06b0*/  IMAD R27, R43, 0x1000, R30 ;  /* 0x000010002b1b7824 */ /* 0x001fe400078e021e */
[----:B------:R-:W-:Y:S02]  /*06c0*/  IMAD.MOV.U32 R40, RZ, RZ, RZ ;  /* 0x000000ffff287224 */ /* 0x000fe400078e00ff */
[----:B-1----:R-:W-:-:S04]  /*06d0*/  IMAD.WIDE R2, R27, 0x4, R22 ;  /* 0x000000041b027825 */ /* 0x002fc800078e0216 */
[----:B------:R-:W-:Y:S01]  /*06e0*/  IMAD R27, R41, 0x1000, R30 ;  /* 0x00001000291b7824 */ /* 0x000fe200078e021e */
[----:B------:R0:W3:Y:S01]  /*06f0*/  @P1 LDG.E.EL R40, desc[UR6][R2.64] ;  /* 0x0000000602281981 */ /* 0x0000e2000c2e1900 */
[----:B------:R-:W-:Y:S02]  /*0700*/  IMAD.MOV.U32 R6, RZ, RZ, RZ ;  /* 0x000000ffff067224 */ /* 0x000fe400078e00ff */
[----:B------:R-:W-:-:S05]  /*0710*/  IMAD.WIDE R26, R27, 0x4, R22 ;  /* 0x000000041b1a7825 */ /* 0x000fca00078e0216 */
[----:B------:R1:W3:Y:S01]  /*0720*/  @P2 LDG.E.EL R6, desc[UR6][R26.64] ;  /* 0x000000061a062981 */ /* 0x0002e2000c2e1900 */
[----:B------:R-:W-:-:S04]  /*0730*/  IMAD R43, R43, 0x1000, R14 ;  /* 0x000010002b2b7824 */ /* 0x000fc800078e020e */
[----:B------:R-:W-:Y:S01]  /*0740*/  IMAD.WIDE R28, R43, 0x4, R22 ;  /* 0x000000042b1c7825 */ /* 0x000fe200078e0216 */
[----:B------:R-:W-:-:S04]  /*0750*/  LOP3.LUT R42, R13, 0x18, R44, 0xfe, !PT ;  /* 0x000000180d2a7812 */ /* 0x000fc800078efe2c */
[----:B------:R1:W3:Y:S01]  /*0760*/  @P1 LDG.E.EL R16, desc[UR6][R28.64] ;  /* 0x000000061c101981 */ /* 0x0002e2000c2e1900 */
[----:B------:R-:W-:Y:S01]  /*0770*/  IMAD R25, R41, 0x1000, R14 ;  /* 0x0000100029197824 */ /* 0x000fe200078e020e */
[C---:B------:R-:W-:Y:S01]  /*0780*/  ISETP.LT.AND P1, PT, R42.reuse, 0x100, !P0 ;  /* 0x000001002a00780c */ /* 0x040fe20004721270 */
[----:B------:R-:W-:Y:S01]  /*0790*/  IMAD R43, R42, 0x1000, R0 ;  /* 0x000010002a2b7824 */ /* 0x000fe200078e0200 */
[----:B0-----:R-:W-:Y:S01]  /*07a0*/  CS2R R2, SRZ ;  /* 0x0000000000027805 */ /* 0x001fe2000001ff00 */
[----:B------:R-:W-:-:S04]  /*07b0*/  IMAD.WIDE R24, R25, 0x4, R22 ;  /* 0x0000000419187825 */ /* 0x000fc800078e0216 */
[----:B-1----:R-:W-:Y:S01]  /*07c0*/  IMAD.WIDE R26, R43, 0x4, R22 ;  /* 0x000000042b1a7825 */ /* 0x002fe200078e0216 */
[----:B------:R0:W3:Y:S03]  /*07d0*/  @P2 LDG.E.EL R3, desc[UR6][R24.64] ;  /* 0x0000000618032981 */ /* 0x0000e6000c2e1900 */
[----:B------:R-:W-:Y:S02]  /*07e0*/  IMAD R43, R42, 0x1000, R31 ;  /* 0x000010002a2b7824 */ /* 0x000fe400078e021f */
[----:B------:R-:W-:Y:S02]  /*07f0*/  IMAD.MOV.U32 R41, RZ, RZ, RZ ;  /* 0x000000ffff297224 */ /* 0x000fe400078e00ff */
[----:B------:R-:W-:Y:S01]  /*0800*/  IMAD.WIDE R28, R43, 0x4, R22 ;  /* 0x000000042b1c7825 */ /* 0x000fe200078e0216 */
[----:B------:R-:W-:-:S03]  /*0810*/  LOP3.LUT R43, R13, 0x1c, R44, 0xfe, !PT ;  /* 0x0000001c0d2b7812 */ /* 0x000fc600078efe2c */
[----:B------:R1:W3:Y:S01]  /*0820*/  @P1 LDG.E.EL R41, desc[UR6][R26.64] ;  /* 0x000000061a291981 */ /* 0x0002e2000c2e1900 */
[----:B------:R-:W-:-:S03]  /*0830*/  ISETP.LT.AND P0, PT, R43, 0x100, !P0 ;  /* 0x000001002b00780c */ /* 0x000fc60004701270 */
[----:B------:R1:W3:Y:S01]  /*0840*/  @P1 LDG.E.EL R2, desc[UR6][R28.64] ;  /* 0x000000061c021981 */ /* 0x0002e2000c2e1900 */
[C---:B------:R-:W-:Y:S02]  /*0850*/  IMAD R44, R43.reuse, 0x1000, R0 ;  /* 0x000010002b2c7824 */ /* 0x040fe400078e0200 */
[----:B------:R-:W-:Y:S02]  /*0860*/  IMAD R31, R43, 0x1000, R31 ;  /* 0x000010002b1f7824 */ /* 0x000fe400078e021f */
[----:B------:R-:W-:Y:S02]  /*0870*/  IMAD.MOV.U32 R45, RZ, RZ, RZ ;  /* 0x000000ffff2d7224 */ /* 0x000fe400078e00ff */
[----:B------:R-:W-:Y:S02]  /*0880*/  IMAD.MOV.U32 R0, RZ, RZ, RZ ;  /* 0x000000ffff007224 */ /* 0x000fe400078e00ff */
[----:B0-----:R-:W-:-:S04]  /*0890*/  IMAD.WIDE R24, R44, 0x4, R22 ;  /* 0x000000042c187825 */ /* 0x001fc800078e0216 */
[----:B-1----:R-:W-:Y:S01]  /*08a0*/  IMAD.WIDE R26, R31, 0x4, R22 ;  /* 0x000000041f1a7825 */ /* 0x002fe200078e0216 */
[----:B------:R-:W3:Y:S04]  /*08b0*/  @P0 LDG.E.EL R45, desc[UR6][R24.64] ;  /* 0x00000006182d0981 */ /* 0x000ee8000c2e1900 */
[----:B------:R0:W3:Y:S01]  /*08c0*/  @P0 LDG.E.EL R0, desc[UR6][R26.64] ;  /* 0x000000061a000981 */ /* 0x0000e2000c2e1900 */
[----:B------:R-:W-:Y:S02]  /*08d0*/  IMAD R31, R42, 0x1000, R30 ;  /* 0x000010002a1f7824 */ /* 0x000fe400078e021e */
[----:B------:R-:W-:Y:S02]  /*08e0*/  IMAD.MOV.U32 R44, RZ, RZ, RZ ;  /* 0x000000ffff2c7224 */ /* 0x000fe400078e00ff */
[----:B------:R-:W-:-:S05]  /*08f0*/  IMAD.WIDE R28, R31, 0x4, R22 ;  /* 0x000000041f1c7825 */ /* 0x000fca00078e0216 */
[----:B------:R-:W3:Y:S01]  /*0900*/  @P1 LDG.E.EL R44, desc[UR6][R28.64] ;  /* 0x000000061c2c1981 */ /* 0x000ee2000c2e1900 */
[----:B------:R-:W-:Y:S02]  /*0910*/  IMAD R31, R43, 0x1000, R30 ;  /* 0x000010002b1f7824 */ /* 0x000fe400078e021e */
[----:B0-----:R-:W-:Y:S02]  /*0920*/  IMAD.MOV.U32 R27, RZ, RZ, RZ ;  /* 0x000000ffff1b7224 */ /* 0x001fe400078e00ff */
[----:B------:R-:W-:-:S05]  /*0930*/  IMAD.WIDE R30, R31, 0x4, R22 ;  /* 0x000000041f1e7825 */ /* 0x000fca00078e0216 */
[----:B------:R-:W3:Y:S01]  /*0940*/  @P0 LDG.E.EL R27, desc[UR6][R30.64] ;  /* 0x000000061e1b0981 */ /* 0x000ee2000c2e1900 */
[----:B------:R-:W-:Y:S02]  /*0950*/  IMAD R25, R42, 0x1000, R14 ;  /* 0x000010002a197824 */ /* 0x000fe400078e020e */
[----:B------:R-:W-:Y:S02]  /*0960*/  IMAD.MOV.U32 R42, RZ, RZ, RZ ;  /* 0x000000ffff2a7224 */ /* 0x000fe400078e00ff */
[----:B------:R-:W-:-:S05]  /*0970*/  IMAD.WIDE R24, R25, 0x4, R22 ;  /* 0x0000000419187825 */ /* 0x000fca00078e0216 */
[----:B------:R-:W3:Y:S01]  /*0980*/  @P1 LDG.E.EL R42, desc[UR6][R24.64] ;  /* 0x00000006182a1981 */ /* 0x000ee2000c2e1900 */
[----:B------:R-:W-:Y:S02]  /*0990*/  IMAD R43, R43, 0x1000, R14 ;  /* 0x000010002b2b7824 */ /* 0x000fe400078e020e */
[----:B------:R-:W-:Y:S02]  /*09a0*/  IMAD.MOV.U32 R14, RZ, RZ, RZ ;  /* 0x000000ffff0e7224 */ /* 0x000fe400078e00ff */
[----:B------:R-:W-:-:S05]  /*09b0*/  IMAD.WIDE R22, R43, 0x4, R22 ;  /* 0x000000042b167825 */ /* 0x000fca00078e0216 */
[----:B------:R0:W3:Y:S01]  /*09c0*/  @P0 LDG.E.EL R14, desc[UR6][R22.64] ;  /* 0x00000006160e0981 */ /* 0x0000e2000c2e1900 */
[C---:B--2---:R-:W-:Y:S02]  /*09d0*/  FSETP.GT.AND P3, PT, R20.reuse, R5, PT ;  /* 0x000000051400720b */ /* 0x044fe40003f64000 */
[----:B------:R-:W-:Y:S02]  /*09e0*/  FSETP.NAN.AND P1, PT, R20, R20, PT ;  /* 0x000000141400720b */ /* 0x000fe40003f28000 */
[----:B----4-:R-:W-:-:S09]  /*09f0*/  FSETP.GT.AND P0, PT, R18, R35, PT ;  /* 0x000000231200720b */ /* 0x010fd20003f04000 */
[----:B------:R-:W-:Y:S02]  /*0a00*/  @!P3 FSEL R20, R20, R5, P1 ;  /* 0x000000051414b208 */ /* 0x000fe40000800000 */
[----:B------:R-:W-:Y:S02]  /*0a10*/  FSETP.NAN.AND P1, PT, R18, R18, PT ;  /* 0x000000121200720b */ /* 0x000fe40003f28000 */
[----:B0-----:R-:W-:Y:S02]  /*0a20*/  P2R R22, PR, RZ, 0x8 ;  /* 0x00000008ff167803 */ /* 0x001fe40000000000 */
[----:B-----5:R-:W-:Y:S02]  /*0a30*/  FSETP.GEU.AND P3, PT, R20, R39, PT ;  /* 0x000000271400720b */ /* 0x020fe40003f6e000 */
[----:B------:R-:W-:-:S04]  /*0a40*/  @!P0 FSEL R18, R18, R35, P1 ;  /* 0x0000002312128208 */ /* 0x000fc80000800000 */
[----:B------:R-:W-:Y:S02]  /*0a50*/  FSETP.GEU.AND P2, PT, R18, R37, PT ;  /* 0x000000251200720b */ /* 0x000fe40003f4e000 */
[----:B------:R-:W-:Y:S02]  /*0a60*/  FSETP.NAN.AND P1, PT, R39, R39, PT ;  /* 0x000000272700720b */ /* 0x000fe40003f28000 */
[----:B------:R-:W-:-:S03]  /*0a70*/  P2R R5, PR, RZ, 0x8 ;  /* 0x00000008ff057803 */ /* 0x000fc60000000000 */
[----:B------:R-:W-:Y:S02]  /*0a80*/  @P3 FSEL R39, R39, R20, P1 ;  /* 0x0000001427273208 */ /* 0x000fe40000800000 */
[----:B------:R-:W-:Y:S02]  /*0a90*/  FSETP.NAN.AND P1, PT, R37, R37, PT ;  /* 0x000000252500720b */ /* 0x000fe40003f28000 */
[----:B---3--:R-:W-:Y:S02]  /*0aa0*/  FSETP.GEU.AND P3, PT, R39, R4, PT ;  /* 0x000000042700720b */ /* 0x008fe40003f6e000 */
[----:B------:R-:W-:Y:S02]  /*0ab0*/  @P2 FSEL R37, R37, R18, P1 ;  /* 0x0000001225252208 */ /* 0x000fe40000800000 */
[----:B------:R-:W-:Y:S02]  /*0ac0*/  P2R R23, PR, RZ, 0x4 ;  /* 0x00000004ff177803 */ /* 0x000fe40000000000 */
[----:B------:R-:W-:-:S02]  /*0ad0*/  FSETP.GEU.AND P2, PT, R37, R11, PT ;  /* 0x0000000b2500720b */ /* 0x000fc40003f4e000 */
[----:B------:R-:W-:-:S05]  /*0ae0*/  FSETP.NAN.AND P1, PT, R4, R4, PT ;  /* 0x000000040400720b */ /* 0x000fca0003f28000 */
[----:B------:R-:W-:Y:S02]  /*0af0*/  @P3 SEL R4, R4, R39, P1 ;  /* 0x0000002704043207 */ /* 0x000fe40000800000 */
[C---:B------:R-:W-:Y:S02]  /*0b00*/  FSETP.NAN.AND P1, PT, R11.reuse, R11, PT ;  /* 0x0000000b0b00720b */ /* 0x040fe40003f28000 */
[----:B------:R-:W-:Y:S02]  /*0b10*/  P2R R24, PR, RZ, 0x4 ;  /* 0x00000004ff187803 */ /* 0x000fe40000000000 */
[----:B------:R-:W-:Y:S02]  /*0b20*/  @P2 SEL R11, R11, R37, P1 ;  /* 0x000000250b0b2207 */ /* 0x000fe40000800000 */
[C---:B------:R-:W-:Y:S02]  /*0b30*/  FSETP.GT.AND P2, PT, R34.reuse, R33, PT ;  /* 0x000000212200720b */ /* 0x040fe40003f44000 */
[----:B------:R-:W-:-:S02]  /*0b40*/  FSETP.NAN.AND P1, PT, R34, R34, PT ;  /* 0x000000222200720b */ /* 0x000fc40003f28000 */
[----:B------:R-:W-:-:S09]  /*0b50*/  P2R R25, PR, RZ, 0x4 ;  /* 0x00000004ff197803 */ /* 0x000fd20000000000 */
[----:B------:R-:W-:Y:S02]  /*0b60*/  @!P2 FSEL R34, R34, R33, P1 ;  /* 0x000000212222a208 */ /* 0x000fe40000800000 */
[C---:B------:R-:W-:Y:S02]  /*0b70*/  FSETP.GT.AND P2, PT, R36.reuse, R21, PT ;  /* 0x000000152400720b */ /* 0x040fe40003f44000 */
[----:B------:R-:W-:Y:S02]  /*0b80*/  FSETP.NAN.AND P1, PT, R36, R36, PT ;  /* 0x000000242400720b */ /* 0x000fe40003f28000 */
[----:B------:R-:W-:-:S09]  /*0b90*/  P2R R26, PR, RZ, 0x4 ;  /* 0x00000004ff1a7803 */ /* 0x000fd20000000000 */
[----:B------:R-:W-:Y:S02]  /*0ba0*/  @!P2 FSEL R36, R36, R21, P1 ;  /* 0x000000152424a208 */ /* 0x000fe40000800000 */
[-C--:B------:R-:W-:Y:S02]  /*0bb0*/  FSETP.GEU.AND P2, PT, R34, R10.reuse, PT ;  /* 0x0000000a2200720b */ /* 0x080fe40003f4e000 */
[----:B------:R-:W-:Y:S02]  /*0bc0*/  FSETP.NAN.AND P1, PT, R10, R10, PT ;  /* 0x0000000a0a00720b */ /* 0x000fe40003f28000 */
[----:B------:R-:W-:-:S09]  /*0bd0*/  P2R R28, PR, RZ, 0x4 ;  /* 0x00000004ff1c7803 */ /* 0x000fd20000000000 */
[----:B------:R-:W-:Y:S02]  /*0be0*/  @P2 FSEL R10, R10, R34, P1 ;  /* 0x000000220a0a2208 */ /* 0x000fe40000800000 */
[-C--:B------:R-:W-:Y:S02]  /*0bf0*/  FSETP.GEU.AND P2, PT, R36, R8.reuse, PT ;  /* 0x000000082400720b */ /* 0x080fe40003f4e000 */
[----:B------:R-:W-:Y:S02]  /*0c00*/  FSETP.NAN.AND P1, PT, R8, R8, PT ;  /* 0x000000080800720b */ /* 0x000fe40003f28000 */
[----:B------:R-:W-:-:S09]  /*0c10*/  P2R R29, PR, RZ, 0x4 ;  /* 0x00000004ff1d7803 */ /* 0x000fd20000000000 */
[----:B------:R-:W-:Y:S02]  /*0c20*/  @P2 FSEL R8, R8, R36, P1 ;  /* 0x0000002408082208 */ /* 0x000fe40000800000 */
[-C--:B------:R-:W-:Y:S02]  /*0c30*/  FSETP.GEU.AND P1, PT, R10, R9.reuse, PT ;  /* 0x000000090a00720b */ /* 0x080fe40003f2e000 */
[----:B------:R-:W-:Y:S02]  /*0c40*/  FSETP.NAN.AND P2, PT, R9, R9, PT ;  /* 0x000000090900720b */ /* 0x000fe40003f48000 */
[----:B------:R-:W-:-:S09]  /*0c50*/  FSETP.GT.AND P4, PT, R17, R32, PT ;  /* 0x000000201100720b */ /* 0x000fd20003f84000 */
[----:B------:R-:W-:Y:S02]  /*0c60*/  @P1 SEL R9, R9, R10, P2 ;  /* 0x0000000a09091207 */ /* 0x000fe40001000000 */
[-C--:B------:R-:W-:Y:S02]  /*0c70*/  FSETP.GEU.AND P2, PT, R8, R15.reuse, PT ;  /* 0x0000000f0800720b */ /* 0x080fe40003f4e000 */
[----:B------:R-:W-:Y:S02]  /*0c80*/  P2R R18, PR, RZ, 0x8 ;  /* 0x00000008ff127803 */ /* 0x000fe40000000000 */
[----:B------:R-:W-:Y:S02]  /*0c90*/  P2R R20, PR, RZ, 0x2 ;  /* 0x00000002ff147803 */ /* 0x000fe40000000000 */
[----:B------:R-:W-:Y:S02]  /*0ca0*/  FSETP.NAN.AND P3, PT, R15, R15, PT ;  /* 0x0000000f0f00720b */ /* 0x000fe40003f68000 */
[----:B------:R-:W-:-:S05]  /*0cb0*/  FSETP.GT.AND P1, PT, R38, R19, PT ;  /* 0x000000132600720b */ /* 0x000fca0003f24000 */
[----:B------:R-:W-:Y:S02]  /*0cc0*/  @P2 SEL R15, R15, R8, P3 ;  /* 0x000000080f0f2207 */ /* 0x000fe40001800000 */
[----:B------:R-:W-:-:S04]  /*0cd0*/  FSETP.NAN.AND P3, PT, R17, R17, PT ;  /* 0x000000111100720b */ /* 0x000fc80003f68000 */
[----:B------:R-:W-:Y:S02]  /*0ce0*/  @!P4 FSEL R17, R17, R32, P3 ;  /* 0x000000201111c208 */ /* 0x000fe40001800000 */
[C---:B------:R-:W-:Y:S02]  /*0cf0*/  FSETP.NAN.AND P3, PT, R38.reuse, R38, PT ;  /* 0x000000262600720b */ /* 0x040fe40003f68000 */
[----:B------:R-:W-:Y:S02]  /*0d00*/  P2R R10, PR, RZ, 0x2 ;  /* 0x00000002ff0a7803 */ /* 0x000fe40000000000 */
[----:B------:R-:W-:Y:S02]  /*0d10*/  @!P1 FSEL R38, R38, R19, P3 ;  /* 0x0000001326269208 */ /* 0x000fe40001800000 */
[----:B------:R-:W-:Y:S02]  /*0d20*/  FSETP.GEU.AND P1, PT, R17, R40, PT ;  /* 0x000000281100720b */ /* 0x000fe40003f2e000 */
[----:B------:R-:W-:-:S02]  /*0d30*/  P2R R21, PR, RZ, 0x4 ;  /* 0x00000004ff157803 */ /* 0x000fc40000000000 */
[----:B------:R-:W-:Y:S02]  /*0d40*/  FSETP.GEU.AND P2, PT, R38, R6, PT ;  /* 0x000000062600720b */ /* 0x000fe40003f4e000 */
[----:B------:R-:W-:-:S07]  /*0d50*/  FSETP.NAN.AND P3, PT, R40, R40, PT ;  /* 0x000000282800720b */ /* 0x000fce0003f68000 */
[----:B------:R-:W-:Y:S02]  /*0d60*/  @P1 FSEL R40, R40, R17, P3 ;  /* 0x0000001128281208 */ /* 0x000fe40001800000 */
[----:B------:R-:W-:-:S04]  /*0d70*/  FSETP.NAN.AND P3, PT, R6, R6, PT ;  /* 0x000000060600720b */ /* 0x000fc80003f68000 */
[----:B------:R-:W-:Y:S02]  /*0d80*/  @P2 FSEL R6, R6, R38, P3 ;  /* 0x0000002606062208 */ /* 0x000fe40001800000 */
[-C--:B------:R-:W-:Y:S02]  /*0d90*/  FSETP.GEU.AND P3, PT, R40, R16.reuse, PT ;  /* 0x000000102800720b */ /* 0x080fe40003f6e000 */
[----:B------:R-:W-:Y:S02]  /*0da0*/  P2R R8, PR, RZ, 0x10 ;  /* 0x00000010ff087803 */ /* 0x000fe40000000000 */
[----:B------:R-:W-:Y:S02]  /*0db0*/  FSETP.NAN.AND P4, PT, R16, R16, PT ;  /* 0x000000101000720b */ /* 0x000fe40003f88000 */
[----:B------:R-:W-:-:S07]  /*0dc0*/  P2R R17, PR, RZ, 0x4 ;  /* 0x00000004ff117803 */ /* 0x000fce0000000000 */
[----:B------:R-:W-:Y:S02]  /*0dd0*/  @P3 SEL R16, R16, R40, P4 ;  /* 0x0000002810103207 */ /* 0x000fe40002000000 */
[----:B------:R-:W-:Y:S02]  /*0de0*/  FSETP.GEU.AND P4, PT, R6, R3, PT ;  /* 0x000000030600720b */ /* 0x000fe40003f8e000 */
[----:B------:R-:W-:Y:S02]  /*0df0*/  FSETP.GT.AND P2, PT, R2, R41, PT ;  /* 0x000000290200720b */ /* 0x000fe40003f44000 */
[----:B------:R-:W-:-:S09]  /*0e00*/  FSETP.NAN.AND P5, PT, R3, R3, PT ;  /* 0x000000030300720b */ /* 0x000fd20003fa8000 */
[----:B------:R-:W-:Y:S02]  /*0e10*/  @P4 SEL R3, R3, R6, P5 ;  /* 0x0000000603034207 */ /* 0x000fe40002800000 */
[C---:B------:R-:W-:Y:S02]  /*0e20*/  FSETP.NAN.AND P5, PT, R2.reuse, R2, PT ;  /* 0x000000020200720b */ /* 0x040fe40003fa8000 */
[----:B------:R-:W-:Y:S02]  /*0e30*/  P2R R6, PR, RZ, 0x4 ;  /* 0x00000004ff067803 */ /* 0x000fe40000000000 */
[----:B------:R-:W-:Y:S02]  /*0e40*/  @!P2 FSEL R2, R2, R41, P5 ;  /* 0x000000290202a208 */ /* 0x000fe40002800000 */
[C---:B------:R-:W-:Y:S02]  /*0e50*/  FSETP.GT.AND P2, PT, R0.reuse, R45, PT ;  /* 0x0000002d0000720b */ /* 0x040fe40003f44000 */
[----:B------:R-:W-:-:S02]  /*0e60*/  FSETP.NAN.AND P5, PT, R0, R0, PT ;  /* 0x000000000000720b */ /* 0x000fc40003fa8000 */
[----:B------:R-:W-:-:S09]  /*0e70*/  P2R R35, PR, RZ, 0x4 ;  /* 0x00000004ff237803 */ /* 0x000fd20000000000 */
[----:B------:R-:W-:Y:S02]  /*0e80*/  @!P2 FSEL R0, R0, R45, P5 ;  /* 0x0000002d0000a208 */ /* 0x000fe40002800000 */
[-C--:B------:R-:W-:Y:S02]  /*0e90*/  FSETP.GEU.AND P2, PT, R2, R44.reuse, PT ;  /* 0x0000002c0200720b */ /* 0x080fe40003f4e000 */
[----:B------:R-:W-:Y:S02]  /*0ea0*/  FSETP.NAN.AND P5, PT, R44, R44, PT ;  /* 0x0000002c2c00720b */ /* 0x000fe40003fa8000 */
[----:B------:R-:W-:-:S09]  /*0eb0*/  P2R R30, PR, RZ, 0x4 ;  /* 0x00000004ff1e7803 */ /* 0x000fd20000000000 */
[----:B------:R-:W-:Y:S02]  /*0ec0*/  @P2 FSEL R44, R44, R2, P5 ;  /* 0x000000022c2c2208 */ /* 0x000fe40002800000 */
[-C--:B------:R-:W-:Y:S02]  /*0ed0*/  FSETP.GEU.AND P2, PT, R0, R27.reuse, PT ;  /* 0x0000001b0000720b */ /* 0x080fe40003f4e000 */
[----:B------:R-:W-:-:S11]  /*0ee0*/  FSETP.NAN.AND P5, PT, R27, R27, PT ;  /* 0x0000001b1b00720b */ /* 0x000fd60003fa8000 */
[----:B------:R-:W-:Y:S02]  /*0ef0*/  @P2 FSEL R27, R27, R0, P5 ;  /* 0x000000001b1b2208 */ /* 0x000fe40002800000 */
[-C--:B------:R-:W-:Y:S02]  /*0f00*/  FSETP.GEU.AND P5, PT, R44, R42.reuse, PT ;  /* 0x0000002a2c00720b */ /* 0x080fe40003fae000 */
[----:B------:R-:W-:Y:S02]  /*0f10*/  FSETP.NAN.AND P6, PT, R42, R42, PT ;  /* 0x0000002a2a00720b */ /* 0x000fe40003fc8000 */
[----:B------:R-:W-:-:S09]  /*0f20*/  P2R R31, PR, RZ, 0x4 ;  /* 0x00000004ff1f7803 */ /* 0x000fd20000000000 */
[----:B------:R-:W-:Y:S02]  /*0f30*/  @P5 SEL R42, R42, R44, P6 ;  /* 0x0000002c2a2a5207 */ /* 0x000fe40003000000 */
[-C--:B------:R-:W-:Y:S02]  /*0f40*/  FSETP.GEU.AND P6, PT, R27, R14.reuse, PT ;  /* 0x0000000e1b00720b */ /* 0x080fe40003fce000 */
[----:B------:R-:W-:-:S11]  /*0f50*/  FSETP.NAN.AND P2, PT, R14, R14, PT ;  /* 0x0000000e0e00720b */ /* 0x000fd60003f48000 */
[----:B------:R-:W-:Y:S02]  /*0f60*/  @P6 SEL R14, R14, R27, P2 ;  /* 0x0000001b0e0e6207 */ /* 0x000fe40001000000 */
[----:B------:R-:W-:Y:S02]  /*0f70*/  P2R R27, PR, RZ, 0x40 ;  /* 0x00000040ff1b7803 */ /* 0x000fe40000000000 */
[----:B------:R-:W-:-:S04]  /*0f80*/  ISETP.NE.AND P6, PT, R28, RZ, PT ;  /* 0x000000ff1c00720c */ /* 0x000fc80003fc5270 */
[----:B------:R-:W-:Y:S02]  /*0f90*/  P2R R28, PR, RZ, 0x40 ;  /* 0x00000040ff1c7803 */ /* 0x000fe40000000000 */
[----:B------:R-:W-:-:S04]  /*0fa0*/  ISETP.NE.AND P6, PT, R23, RZ, PT ;  /* 0x000000ff1700720c */ /* 0x000fc80003fc5270 */
[----:B------:R-:W-:Y:S02]  /*0fb0*/  P2R R23, PR, RZ, 0x40 ;  /* 0x00000040ff177803 */ /* 0x000fe40000000000 */
[----:B------:R-:W-:Y:S02]  /*0fc0*/  ISETP.NE.AND P6, PT, R5, RZ, PT ;  /* 0x000000ff0500720c */ /* 0x000fe40003fc5270 */
[----:B------:R-:W0:Y:S01]  /*0fd0*/  S2R R5, SR_TID.X ;  /* 0x0000000000057919 */ /* 0x000e220000002100 */
[----:B------:R-:W1:Y:S01]  /*0fe0*/  S2UR UR5, SR_CgaCtaId ;  /* 0x00000000000579c3 */ /* 0x000e620000008800 */
[----:B------:R-:W-:Y:S02]  /*0ff0*/  P2R R34, PR, RZ, 0x40 ;  /* 0x00000040ff227803 */ /* 0x000fe40000000000 */
[----:B------:R-:W-:Y:S02]  /*1000*/  ISETP.NE.AND P6, PT, R35, RZ, PT ;  /* 0x000000ff2300720c */ /* 0x000fe40003fc5270 */
[----:B------:R-:W-:-:S02]  /*1010*/  P2R R19, PR, RZ, 0x8 ;  /* 0x00000008ff137803 */ /* 0x000fc40000000000 */
[----:B------:R-:W-:Y:S02]  /*1020*/  P2R R35, PR, RZ, 0x40 ;  /* 0x00000040ff237803 */ /* 0x000fe40000000000 */
[----:B------:R-:W-:Y:S01]  /*1030*/  ISETP.NE.AND P6, PT, R6, RZ, PT ;  /* 0x000000ff0600720c */ /* 0x000fe20003fc5270 */
[----:B------:R-:W-:Y:S01]  /*1040*/  UMOV UR4, 0x400 ;  /* 0x0000040000047882 */ /* 0x000fe20000000000 */
[----:B------:R-:W-:Y:S01]  /*1050*/  ISETP.NE.AND P3, PT, R17, RZ, PT ;  /* 0x000000ff1100720c */ /* 0x000fe20003f65270 */
[----:B-1----:R-:W-:Y:S01]  /*1060*/  UPRMT UR4, UR5, 0x654, UR4 ;  /* 0x0000065405047896 */ /* 0x002fe20008000004 */
[----:B0-----:R-:W-:Y:S01]  /*1070*/  IMAD.SHL.U32 R6, R5, 0x20, RZ ;  /* 0x0000002005067824 */ /* 0x001fe200078e00ff */
[----:B------:R-:W-:-:S04]  /*1080*/  SHF.R.U32.HI R17, RZ, 0x5, R5 ;  /* 0x00000005ff117819 */ /* 0x000fc80000011605 */
[----:B------:R-:W-:Y:S02]  /*1090*/  SGXT.U32 R17, R17, 0x2 ;  /* 0x000000021111781a */ /* 0x000fe40000000000 */
[----:B------:R-:W-:-:S04]  /*10a0*/  LOP3.LUT R6, R6, 0x3e0, RZ, 0xc0, !PT ;  /* 0x000003e006067812 */ /* 0x000fc800078ec0ff */
[C---:B------:R-:W-:Y:S02]  /*10b0*/  LOP3.LUT R17, R6.reuse, R17, RZ, 0xfc, !PT ;  /* 0x0000001106117212 */ /* 0x040fe400078efcff */
[----:B------:R-:W-:-:S05]  /*10c0*/  LEA.HI R2, R6, UR4, RZ, 0x1f ;  /* 0x0000000406027c11 */ /* 0x000fca000f8ff8ff */
[----:B------:R-:W-:Y:S01]  /*10d0*/  IMAD R39, R17, 0x4, R2 ;  /* 0x0000000411277824 */ /* 0x000fe200078e0202 */
[----:B------:R-:W-:-:S04]  /*10e0*/  ISETP.NE.AND P2, PT, R18, RZ, PT ;  /* 0x000000ff1200720c */ /* 0x000fc80003f45270 */
[----:B------:R0:W-:Y:S04]  /*10f0*/  STS [R39], R4 ;  /* 0x0000000427007388 */ /* 0x0001e80000000800 */
[----:B------:R-:W-:Y:S04]  /*1100*/  STS [R39+0x10], R11 ;  /* 0x0000100b27007388 */ /* 0x000fe80000000800 */
[----:B------:R-:W-:Y:S04]  /*1110*/  STS [R39+0x20], R9 ;  /* 0x0000200927007388 */ /* 0x000fe80000000800 */
[----:B------:R1:W-:Y:S04]  /*1120*/  STS [R39+0x30], R15 ;  /* 0x0000300f27007388 */ /* 0x0003e80000000800 */
[----:B------:R2:W-:Y:S04]  /*1130*/  STS [R39+0x40], R16 ;  /* 0x0000401027007388 */ /* 0x0005e80000000800 */
[----:B------:R-:W-:Y:S04]  /*1140*/  STS [R39+0x50], R3 ;  /* 0x0000500327007388 */ /* 0x000fe80000000800 */
[----:B------:R-:W-:Y:S04]  /*1150*/  STS [R39+0x60], R42 ;  /* 0x0000602a27007388 */ /* 0x000fe80000000800 */
[----:B------:R3:W-:Y:S01]  /*1160*/  STS [R39+0x70], R14 ;  /* 0x0000700e27007388 */ /* 0x0007e20000000800 */
[----:B------:R-:W-:Y:S01]  /*1170*/  IMAD.SHL.U32 R18, R5, 0x2, RZ ;  /* 0x0000000205127824 */ /* 0x000fe200078e00ff */
[----:B------:R-:W-:Y:S01]  /*1180*/  P2R R32, PR, RZ, 0x20 ;  /* 0x00000020ff207803 */ /* 0x000fe20000000000 */
[----:B------:R-:W-:Y:S01]  /*1190*/  IMAD.SHL.U32 R2, R12, 0x4, RZ ;  /* 0x000000040c027824 */ /* 0x000fe200078e00ff */
[----:B------:R-:W-:Y:S01]  /*11a0*/  BAR.SYNC.DEFER_BLOCKING 0x0 ;  /* 0x0000000000007b1d */ /* 0x000fe20000010000 */
[----:B------:R-:W-:Y:S01]  /*11b0*/  ISETP.NE.AND P5, PT, R29, RZ, PT ;  /* 0x000000ff1d00720c */ /* 0x000fe20003fa5270 */
[----:B------:R-:W-:Y:S01]  /*11c0*/  IMAD.SHL.U32 R29, R5, 0x4, RZ ;  /* 0x00000004051d7824 */ /* 0x000fe200078e00ff */
[----:B------:R-:W-:-:S02]  /*11d0*/  P2R R33, PR, RZ, 0x2 ;  /* 0x00000002ff217803 */ /* 0x000fc40000000000 */
[----:B------:R-:W-:Y:S02]  /*11e0*/  LOP3.LUT R5, R18, 0xf0, RZ, 0xc0, !PT ;  /* 0x000000f012057812 */ /* 0x000fe400078ec0ff */
[----:B------:R-:W-:Y:S02]  /*11f0*/  ISETP.NE.AND P1, PT, R22, RZ, PT ;  /* 0x000000ff1600720c */ /* 0x000fe40003f25270 */
[----:B------:R-:W-:Y:S02]  /*1200*/  P2R R22, PR, RZ, 0x10 ;  /* 0x00000010ff167803 */ /* 0x000fe40000000000 */
[----:B------:R-:W-:Y:S02]  /*1210*/  P2R R36, PR, RZ, 0x40 ;  /* 0x00000040ff247803 */ /* 0x000fe40000000000 */
[----:B------:R-:W-:Y:S02]  /*1220*/  ISETP.NE.AND P6, PT, R10, RZ, PT ;  /* 0x000000ff0a00720c */ /* 0x000fe40003fc5270 */
[----:B------:R-:W-:-:S02]  /*1230*/  ISETP.NE.AND P4, PT, R33, RZ, PT ;  /* 0x000000ff2100720c */ /* 0x000fc40003f85270 */
[----:B------:R-:W-:Y:S01]  /*1240*/  LOP3.LUT R33, R13, 0x1c, R2, 0xf8, !PT ;  /* 0x0000001c0d217812 */ /* 0x000fe200078ef802 */
[----:B------:R-:W-:Y:S01]  /*1250*/  VIADD R2, R5, UR4 ;  /* 0x0000000405027c36 */ /* 0x000fe20008000000 */
[----:B------:R-:W-:Y:S01]  /*1260*/  LOP3.LUT R29, R29, 0x1fc, RZ, 0xc0, !PT ;  /* 0x000001fc1d1d7812 */ /* 0x000fe200078ec0ff */
[----:B0-----:R-:W0:Y:S01]  /*1270*/  LDC.64 R4, c[0x0][0x218] ;  /* 0x00008600ff047b82 */ /* 0x001e220000000a00 */
[----:B------:R-:W-:Y:S02]  /*1280*/  P2R R37, PR, RZ, 0x40 ;  /* 0x00000040ff257803 */ /* 0x000fe40000000000 */
[----:B------:R-:W-:Y:S01]  /*1290*/  ISETP.NE.AND P6, PT, R8, RZ, PT ;  /* 0x000000ff0800720c */ /* 0x000fe20003fc5270 */
[----:B------:R-:W-:Y:S01]  /*12a0*/  IMAD R8, R29, 0x4, R2 ;  /* 0x000000041d087824 */ /* 0x000fe200078e0202 */
[----:B------:R-:W-:-:S04]  /*12b0*/  SHF.R.S32.HI R10, RZ, 0x1f, R33 ;  /* 0x0000001fff0a7819 */ /* 0x000fc80000011421 */
[----:B-1----:R-:W-:Y:S02]  /*12c0*/  LEA.HI R15, R10, R33, RZ, 0x6 ;  /* 0x000000210a0f7211 */ /* 0x002fe400078f30ff */
[----:B------:R-:W1:Y:S01]  /*12d0*/  LDS.128 R8, [R8] ;  /* 0x0000000008087984 */ /* 0x000e620000000c00 */
[----:B------:R-:W-:Y:S02]  /*12e0*/  SHF.R.U32.HI R40, RZ, 0x3, R12 ;  /* 0x00000003ff287819 */ /* 0x000fe4000001160c */
[----:B------:R-:W-:Y:S01]  /*12f0*/  IMAD.SHL.U32 R2, R15, 0x400, RZ ;  /* 0x000004000f027824 */ /* 0x000fe200078e00ff */
[----:B------:R-:W-:Y:S02]  /*1300*/  P2R R38, PR, RZ, 0x40 ;  /* 0x00000040ff267803 */ /* 0x000fe40000000000 */
[----:B------:R-:W-:Y:S02]  /*1310*/  ISETP.NE.AND P6, PT, R26, RZ, PT ;  /* 0x000000ff1a00720c */ /* 0x000fe40003fc5270 */
[----:B--2---:R-:W-:-:S02]  /*1320*/  LOP3.LUT R16, R2, 0xffff0000, RZ, 0xc0, !PT ;  /* 0xffff000002107812 */ /* 0x004fc400078ec0ff */
[----:B------:R-:W-:Y:S02]  /*1330*/  SGXT.U32 R2, R40, 0x4 ;  /* 0x000000042802781a */ /* 0x000fe40000000000 */
[----:B------:R-:W-:Y:S02]  /*1340*/  SEL R0, RZ, 0x1, !P1 ;  /* 0x00000001ff007807 */ /* 0x000fe40004800000 */
[----:B------:R-:W-:Y:S02]  /*1350*/  P2R R26, PR, RZ, 0x40 ;  /* 0x00000040ff1a7803 */ /* 0x000fe40000000000 */
[----:B------:R-:W-:Y:S02]  /*1360*/  ISETP.NE.AND P1, PT, R24, RZ, PT ;  /* 0x000000ff1800720c */ /* 0x000fe40003f25270 */
[----:B------:R-:W-:Y:S02]  /*1370*/  ISETP.NE.AND P6, PT, R25, RZ, PT ;  /* 0x000000ff1900720c */ /* 0x000fe40003fc5270 */
[----:B------:R-:W-:-:S02]  /*1380*/  SEL R24, RZ, 0x1, !P0 ;  /* 0x00000001ff187807 */ /* 0x000fc40004000000 */
[----:B------:R-:W-:Y:S02]  /*1390*/  LOP3.LUT R15, R15, 0xffffffc0, RZ, 0xc0, !PT ;  /* 0xffffffc00f0f7812 */ /* 0x000fe400078ec0ff */
[----:B---3--:R-:W-:Y:S02]  /*13a0*/  LOP3.LUT R14, R7, R2, RZ, 0xfc, !PT ;  /* 0x00000002070e7212 */ /* 0x008fe400078efcff */
[----:B------:R-:W-:Y:S02]  /*13b0*/  ISETP.GE.AND P0, PT, R33, 0x100, PT ;  /* 0x000001002100780c */ /* 0x000fe40003f06270 */
[----:B------:R-:W-:Y:S02]  /*13c0*/  P2R R25, PR, RZ, 0x40 ;  /* 0x00000040ff197803 */ /* 0x000fe40000000000 */
[----:B------:R-:W-:Y:S02]  /*13d0*/  IADD3 R15, R16, R33, -R15 ;  /* 0x00000021100f7210 */ /* 0x000fe40007ffe80f */
[----:B------:R-:W-:-:S03]  /*13e0*/  ISETP.LT.AND P6, PT, R14, 0x400, !P0 ;  /* 0x000004000e00780c */ /* 0x000fc600047c1270 */
[----:B------:R-:W-:-:S04]  /*13f0*/  IMAD R3, R14, 0x40, R15 ;  /* 0x000000400e037824 */ /* 0x000fc800078e020f */
[----:B0-----:R-:W-:-:S06]  /*1400*/  IMAD.WIDE R2, R3, 0x4, R4 ;  /* 0x0000000403027825 */ /* 0x001fcc00078e0204 */
[----:B-1----:R0:W-:Y:S01]  /*1410*/  @P6 STG.E.128 desc[UR6][R2.64], R8 ;  /* 0x0000000802006986 */ /* 0x0021e2000c101d06 */
[----:B------:R-:W-:Y:S02]  /*1420*/  ISETP.NE.AND P6, PT, R25, RZ, PT ;  /* 0x000000ff1900720c */ /* 0x000fe40003fc5270 */
[----:B0-----:R-:W-:-:S04]  /*1430*/  LOP3.LUT R8, R29, 0x200, RZ, 0xfc, !PT ;  /* 0x000002001d087812 */ /* 0x001fc800078efcff */
[----:B------:R-:W-:-:S04]  /*1440*/  SHF.R.U32.HI R8, RZ, 0x1, R8 ;  /* 0x00000001ff087819 */ /* 0x000fc80000011608 */
[----:B------:R-:W-:-:S05]  /*1450*/  LOP3.LUT R8, R8, 0x1f0, RZ, 0xc0, !PT ;  /* 0x000001f008087812 */ /* 0x000fca00078ec0ff */
[----:B------:R-:W-:Y:S01]  /*1460*/  VIADD R8, R8, UR4 ;  /* 0x0000000408087c36 */ /* 0x000fe20008000000 */
[----:B------:R-:W-:-:S03]  /*1470*/  SEL R33, RZ, 0x1, !P6 ;  /* 0x00000001ff217807 */ /* 0x000fc60007000000 */
[----:B------:R-:W-:Y:S01]  /*1480*/  IMAD R8, R29, 0x4, R8 ;  /* 0x000000041d087824 */ /* 0x000fe200078e0208 */
[----:B------:R-:W-:-:S04]  /*1490*/  ISETP.NE.AND P6, PT, R26, RZ, PT ;  /* 0x000000ff1a00720c */ /* 0x000fc80003fc5270 */
[----:B------:R-:W-:Y:S01]  /*14a0*/  SEL R26, RZ, 0x1, !P6 ;  /* 0x00000001ff1a7807 */ /* 0x000fe20007000000 */
[----:B------:R-:W0:Y:S01]  /*14b0*/  LDS.128 R8, [R8+0x800] ;  /* 0x0008000008087984 */ /* 0x000e220000000c00 */
[----:B------:R-:W-:-:S04]  /*14c0*/  ISETP.NE.AND P6, PT, R38, RZ, PT ;  /* 0x000000ff2600720c */ /* 0x000fc80003fc5270 */
[----:B------:R-:W-:Y:S02]  /*14d0*/  SEL R38, RZ, 0x1, !P6 ;  /* 0x00000001ff267807 */ /* 0x000fe40007000000 */
[----:B------:R-:W-:-:S04]  /*14e0*/  ISETP.NE.AND P6, PT, R37, RZ, PT ;  /* 0x000000ff2500720c */ /* 0x000fc80003fc5270 */
[----:B------:R-:W-:Y:S02]  /*14f0*/  SEL R37, RZ, 0x1, !P6 ;  /* 0x00000001ff257807 */ /* 0x000fe40007000000 */
[----:B------:R-:W-:-:S04]  /*1500*/  ISETP.NE.AND P6, PT, R36, RZ, PT ;  /* 0x000000ff2400720c */ /* 0x000fc80003fc5270 */
[----:B------:R-:W-:Y:S02]  /*1510*/  SEL R16, RZ, 0x1, !P6 ;  /* 0x00000001ff107807 */ /* 0x000fe40007000000 */
[----:B------:R-:W-:Y:S02]  /*1520*/  ISETP.NE.AND P6, PT, R35, RZ, PT ;  /* 0x000000ff2300720c */ /* 0x000fe40003fc5270 */
[----:B------:R-:W-:Y:S02]  /*1530*/  LOP3.LUT R14, R14, 0x10, RZ, 0xfc, !PT ;  /* 0x000000100e0e7812 */ /* 0x000fe400078efcff */
[----:B------:R-:W-:Y:S02]  /*1540*/  SEL R25, RZ, 0x1, !P6 ;  /* 0x00000001ff197807 */ /* 0x000fe40007000000 */
[----:B------:R-:W-:Y:S02]  /*1550*/  ISETP.NE.AND P6, PT, R34, RZ, PT ;  /* 0x000000ff2200720c */ /* 0x000fe40003fc5270 */
[----:B------:R-:W-:-:S02]  /*1560*/  ISETP.LT.AND P0, PT, R14, 0x400, !P0 ;  /* 0x000004000e00780c */ /* 0x000fc40004701270 */
[----:B------:R-:W-:Y:S02]  /*1570*/  SEL R34, R0, 0x2, P6 ;  /* 0x0000000200227807 */ /* 0x000fe40003000000 */
[----:B------:R-:W-:Y:S02]  /*1580*/  SEL R0, R38, 0x2, P4 ;  /* 0x0000000226007807 */ /* 0x000fe40002000000 */
[----:B------:R-:W-:Y:S01]  /*1590*/  ISETP.NE.AND P4, PT, R22, RZ, PT ;  /* 0x000000ff1600720c */ /* 0x000fe20003f85270 */
[----:B------:R-:W-:Y:S02]  /*15a0*/  IMAD.SHL.U32 R22, R12, 0x8, RZ ;  /* 0x000000080c167824 */ /* 0x000fe400078e00ff */
[----:B------:R-:W-:-:S03]  /*15b0*/  IMAD R15, R14, 0x40, R15 ;  /* 0x000000400e0f7824 */ /* 0x000fc600078e020f */
[----:B------:R-:W-:Y:S01]  /*15c0*/  LOP3.LUT R22, R13, 0x18, R22, 0xf8, !PT ;  /* 0x000000180d167812 */ /* 0x000fe200078ef816 */
[----:B------:R-:W-:Y:S01]  /*15d0*/  IMAD.WIDE R4, R15, 0x4, R4 ;  /* 0x000000040f047825 */ /* 0x000fe200078e0204 */
[----:B------:R-:W-:Y:S02]  /*15e0*/  SHF.R.U32.HI R12, RZ, 0x2, R12 ;  /* 0x00000002ff0c7819 */ /* 0x000fe4000001160c */
[----:B------:R-:W-:Y:S02]  /*15f0*/  ISETP.NE.AND P6, PT, R23, RZ, PT ;  /* 0x000000ff1700720c */ /* 0x000fe40003fc5270 */
[----:B------:R-:W-:Y:S01]  /*1600*/  SHF.R.S32.HI R13, RZ, 0x1f, R22 ;  /* 0x0000001fff0d7819 */ /* 0x000fe20000011416 */
[----:B0-----:R0:W-:Y:S01]  /*1610*/  @P0 STG.E.128 desc[UR6][R4.64], R8 ;  /* 0x0000000804000986 */ /* 0x0011e2000c101d06 */
[----:B------:R-:W-:Y:S02]  /*1620*/  SGXT.U32 R12, R12, 0x5 ;  /* 0x000000050c0c781a */ /* 0x000fe40000000000 */
[----:B------:R-:W-:Y:S01]  /*1630*/  SEL R24, R24, 0x2, P6 ;  /* 0x0000000218187807 */ /* 0x000fe20003000000 */
[----:B------:R-:W1:Y:S01]  /*1640*/  S2R R23, SR_TID.X ;  /* 0x0000000000177919 */ /* 0x000e620000002100 */
[----:B------:R-:W-:Y:S01]  /*1650*/  LEA.HI R13, R13, R22, RZ, 0x6 ;  /* 0x000000160d0d7211 */ /* 0x000fe200078f30ff */
[----:B------:R-:W-:Y:S01]  /*1660*/  BAR.SYNC.DEFER_BLOCKING 0x0 ;  /* 0x0000000000007b1d */ /* 0x000fe20000010000 */
[----:B------:R-:W-:-:S02]  /*1670*/  ISETP.NE.AND P6, PT, R28, RZ, PT ;  /* 0x000000ff1c00720c */ /* 0x000fc40003fc5270 */
[----:B------:R-:W-:Y:S02]  /*1680*/  SEL R2, R37, 0x2, P3 ;  /* 0x0000000225027807 */ /* 0x000fe40001800000 */
[----:B------:R-:W-:Y:S02]  /*1690*/  ISETP.NE.AND P3, PT, R19, RZ, PT ;  /* 0x000000ff1300720c */ /* 0x000fe40003f65270 */
[----:B------:R-:W-:Y:S02]  /*16a0*/  LOP3.LUT R12, R7, R12, RZ, 0xfc, !PT ;  /* 0x0000000c070c7212 */ /* 0x000fe400078efcff */
[----:B------:R-:W-:Y:S02]  /*16b0*/  SEL R3, R34, 0x3, P2 ;  /* 0x0000000322037807 */ /* 0x000fe40001000000 */
[----:B------:R-:W-:Y:S02]  /*16c0*/  SEL R19, R24, 0x3, P1 ;  /* 0x0000000318137807 */ /* 0x000fe40000800000 */
[----:B------:R-:W-:-:S02]  /*16d0*/  LOP3.LUT R7, R13, 0xffffffc0, RZ, 0xc0, !PT ;  /* 0xffffffc00d077812 */ /* 0x000fc400078ec0ff */
[----:B------:R-:W-:Y:S02]  /*16e0*/  SEL R33, R33, 0x2, P6 ;  /* 0x0000000221217807 */ /* 0x000fe40003000000 */
[----:B------:R-:W-:Y:S02]  /*16f0*/  SEL R26, R26, 0x2, P5 ;  /* 0x000000021a1a7807 */ /* 0x000fe40002800000 */
[----:B------:R-:W-:Y:S02]  /*1700*/  ISETP.NE.AND P2, PT, R21, RZ, PT ;  /* 0x000000ff1500720c */ /* 0x000fe40003f45270 */
[----:B------:R-:W-:Y:S01]  /*1710*/  ISETP.NE.AND P1, PT, R20, RZ, PT ;  /* 0x000000ff1400720c */ /* 0x000fe20003f25270 */
[----:B------:R-:W-:Y:S01]  /*1720*/  IMAD.SHL.U32 R13, R13, 0x400, RZ ;  /* 0x000004000d0d7824 */ /* 0x000fe200078e00ff */
[----:B------:R-:W-:Y:S01]  /*1730*/  SEL R21, R26, 0x3, P2 ;  /* 0x000000031a157807 */ /* 0x000fe20001000000 */
[----:B------:R-:W-:Y:S01]  /*1740*/  IMAD.IADD R7, R22, 0x1, -R7 ;  /* 0x0000000116077824 */ /* 0x000fe200078e0a07 */
[----:B------:R-:W-:-:S02]  /*1750*/  SEL R20, R33, 0x3, P1 ;  /* 0x0000000321147807 */ /* 0x000fc40000800000 */
[----:B------:R-:W-:Y:S02]  /*1760*/  ISETP.NE.AND P1, PT, R31, RZ, PT ;  /* 0x000000ff1f00720c */ /* 0x000fe40003f25270 */
[----:B------:R-:W-:Y:S02]  /*1770*/  ISETP.NE.AND P2, PT, R30, RZ, PT ;  /* 0x000000ff1e00720c */ /* 0x000fe40003f45270 */
[----:B------:R-:W-:Y:S02]  /*1780*/  LOP3.LUT R15, R18, 0xf8, RZ, 0xc0, !PT ;  /* 0x000000f8120f7812 */ /* 0x000fe400078ec0ff */
[----:B------:R-:W-:Y:S01]  /*1790*/  LEA.HI R18, R6, UR4, RZ, 0x1e ;  /* 0x0000000406127c11 */ /* 0x000fe2000f8ff0ff */
[----:B------:R-:W-:Y:S01]  /*17a0*/  IMAD R7, R12, 0x40, R7 ;  /* 0x000000400c077824 */ /* 0x000fe200078e0207 */
[----:B------:R-:W-:Y:S02]  /*17b0*/  LOP3.LUT R6, R13, 0xffff0000, RZ, 0xc0, !PT ;  /* 0xffff00000d067812 */ /* 0x000fe400078ec0ff */
[----:B------:R-:W-:-:S02]  /*17c0*/  ISETP.NE.AND P6, PT, R27, RZ, PT ;  /* 0x000000ff1b00720c */ /* 0x000fc40003fc5270 */
[----:B------:R-:W-:Y:S02]  /*17d0*/  ISETP.NE.AND P5, PT, R32, RZ, PT ;  /* 0x000000ff2000720c */ /* 0x000fe40003fa5270 */
[----:B------:R-:W-:Y:S02]  /*17e0*/  SEL R16, R16, 0x2, P2 ;  /* 0x0000000210107807 */ /* 0x000fe40001000000 */
[----:B------:R-:W-:Y:S01]  /*17f0*/  SEL R25, R25, 0x2, P1 ;  /* 0x0000000219197807 */ /* 0x000fe20000800000 */
[----:B------:R-:W-:Y:S01]  /*1800*/  IMAD.IADD R6, R7, 0x1, R6 ;  /* 0x0000000107067824 */ /* 0x000fe200078e0206 */
[----:B0-----:R-:W-:Y:S01]  /*1810*/  SEL R5, R0, 0x3, P3 ;  /* 0x0000000300057807 */ /* 0x001fe20001800000 */
[----:B------:R-:W-:Y:S01]  /*1820*/  IMAD.IADD R18, R17, 0x1, R18 ;  /* 0x0000000111127824 */ /* 0x000fe200078e0212 */
[----:B------:R-:W-:Y:S02]  /*1830*/  SEL R7, R2, 0x3, P4 ;  /* 0x0000000302077807 */ /* 0x000fe40002000000 */
[----:B------:R-:W-:-:S02]  /*1840*/  SEL R9, R16, 0x3, P5 ;  /* 0x0000000310097807 */ /* 0x000fc40002800000 */
[----:B------:R-:W-:Y:S01]  /*1850*/  SEL R25, R25, 0x3, P6 ;  /* 0x0000000319197807 */ /* 0x000fe20003000000 */
[----:B------:R0:W-:Y:S04]  /*1860*/  STS.U8 [R18], R3 ;  /* 0x0000000312007388 */ /* 0x0001e80000000000 */
[----:B------:R2:W-:Y:S04]  /*1870*/  STS.U8 [R18+0x4], R19 ;  /* 0x0000041312007388 */ /* 0x0005e80000000000 */
[----:B------:R2:W-:Y:S04]  /*1880*/  STS.U8 [R18+0x8], R20 ;  /* 0x0000081412007388 */ /* 0x0005e80000000000 */
[----:B------:R2:W-:Y:S04]  /*1890*/  STS.U8 [R18+0xc], R21 ;  /* 0x00000c1512007388 */ /* 0x0005e80000000000 */
[----:B------:R2:W-:Y:S04]  /*18a0*/  STS.U8 [R18+0x10], R5 ;  /* 0x0000100512007388 */ /* 0x0005e80000000000 */
[----:B------:R2:W-:Y:S04]  /*18b0*/  STS.U8 [R18+0x14], R7 ;  /* 0x0000140712007388 */ /* 0x0005e80000000000 */
[----:B------:R2:W-:Y:S04]  /*18c0*/  STS.U8 [R18+0x18], R9 ;  /* 0x0000180912007388 */ /* 0x0005e80000000000 */
[----:B------:R2:W-:Y:S01]  /*18d0*/  STS.U8 [R18+0x1c], R25 ;  /* 0x00001c1912007388 */ /* 0x0005e20000000000 */
[----:B-1----:R-:W-:Y:S01]  /*18e0*/  IMAD.SHL.U32 R14, R23, 0x8, RZ ;  /* 0x00000008170e7824 */ /* 0x002fe200078e00ff */
[----:B------:R-:W-:Y:S01]  /*18f0*/  BAR.SYNC.DEFER_BLOCKING 0x0 ;  /* 0x0000000000007b1d */ /* 0x000fe20000010000 */
[----:B------:R-:W-:-:S03]  /*1900*/  ISETP.GE.AND P0, PT, R12, 0x400, PT ;  /* 0x000004000c00780c */ /* 0x000fc60003f06270 */
[----:B------:R-:W-:Y:S02]  /*1910*/  LOP3.LUT R14, R14, 0x3f8, RZ, 0xc0, !PT ;  /* 0x000003f80e0e7812 */ /* 0x000fe400078ec0ff */
[----:B------:R-:W-:Y:S02]  /*1920*/  ISETP.LT.AND P0, PT, R22, 0x100, !P0 ;  /* 0x000001001600780c */ /* 0x000fe40004701270 */
[----:B------:R-:W-:Y:S01]  /*1930*/  IADD3 R14, R14, UR4, R15 ;  /* 0x000000040e0e7c10 */ /* 0x000fe2000fffe00f */
[----:B------:R-:W-:Y:S02]  /*1940*/  ULDC.64 UR4, c[0x0][0x220] ;  /* 0x0000880000047ab9 */ /* 0x000fe40000000a00 */
[----:B------:R-:W-:-:S04]  /*1950*/  IADD3 R2, P1, R6, UR4, RZ ;  /* 0x0000000406027c10 */ /* 0x000fc8000ff3e0ff */
[----:B0-----:R-:W-:-:S04]  /*1960*/  LEA.HI.X.SX32 R3, R6, UR5, 0x1, P1 ;  /* 0x0000000506037c11 */ /* 0x001fc800088f0eff */
[----:B--2---:R-:W-:Y:S05]  /*1970*/  @!P0 EXIT ;  /* 0x000000000000894d */ /* 0x004fea0003800000 */
[----:B------:R-:W0:Y:S04]  /*1980*/  LDS.64 R14, [R14] ;  /* 0x000000000e0e7984 */ /* 0x000e280000000a00 */
[----:B0-----:R-:W-:Y:S01]  /*1990*/  STG.E.64 desc[UR6][R2.64], R14 ;  /* 0x0000000e02007986 */ /* 0x001fe2000c101b06 */
[----:B------:R-:W-:Y:S05]  /*19a0*/  EXIT ;  /* 0x000000000000794d */ /* 0x000fea0003800000 */
.L_x_0:
[----:B------:R-:W-:-:S00]  /*19b0*/  BRA `(.L_x_0) ;  /* 0xfffffffc00fc7947 */ /* 0x000fc0000383ffff */
[----:B------:R-:W-:-:S00]  /*19c0*/  NOP ;  /* 0x0000000000007918 */ /* 0x000fc00000000000 */
        /* <DEDUP_REMOVED lines=11> */
.L_x_1:


//--------------------- .nv.shared.triton_poi_fused_max_pool2d_with_indices_12 --------------------------
	.section	.nv.shared.triton_poi_fused_max_pool2d_with_indices_12,"aw",@nobits
	.sectionflags	@""
	.align	16
	.zero		1024


//--------------------- .nv.constant0.triton_poi_fused_max_pool2d_with_indices_12 --------------------------
	.section	.nv.constant0.triton_poi_fused_max_pool2d_with_indices_12,"a",@progbits
	.sectionflags	@""
	.align	4
.nv.constant0.triton_poi_fused_max_pool2d_with_indices_12:
	.zero		560
